//
// Generated by NVIDIA NVVM Compiler
//
// Compiler Build ID: CL-36424714
// Cuda compilation tools, release 13.0, V13.0.88
// Based on NVVM 20.0.0
//

.version 9.0
.target sm_100
.address_size 64

	// .globl	_Z9addKernelPdS_i

.visible .entry _Z9addKernelPdS_i(
	.param .u64 .ptr .align 1 _Z9addKernelPdS_i_param_0,
	.param .u64 .ptr .align 1 _Z9addKernelPdS_i_param_1,
	.param .u32 _Z9addKernelPdS_i_param_2
)
{
	.reg .pred 	%p<7>;
	.reg .b32 	%r<31>;
	.reg .b64 	%rd<18>;
	.reg .b64 	%fd<16>;

	ld.param.u64 	%rd3, [_Z9addKernelPdS_i_param_0];
	ld.param.u64 	%rd4, [_Z9addKernelPdS_i_param_1];
	ld.param.u32 	%r12, [_Z9addKernelPdS_i_param_2];
	cvta.to.global.u64 	%rd1, %rd4;
	cvta.to.global.u64 	%rd2, %rd3;
	mov.u32 	%r13, %ctaid.x;
	mov.u32 	%r14, %ntid.x;
	mov.u32 	%r15, %tid.x;
	mad.lo.s32 	%r29, %r13, %r14, %r15;
	mov.u32 	%r16, %nctaid.x;
	mul.lo.s32 	%r2, %r14, %r16;
	setp.ge.s32 	%p1, %r29, %r12;
	@%p1 bra 	$L__BB0_7;
	add.s32 	%r17, %r29, %r2;
	max.s32 	%r18, %r12, %r17;
	setp.lt.s32 	%p2, %r17, %r12;
	selp.u32 	%r19, 1, 0, %p2;
	add.s32 	%r20, %r17, %r19;
	sub.s32 	%r21, %r18, %r20;
	div.u32 	%r22, %r21, %r2;
	add.s32 	%r3, %r22, %r19;
	and.b32  	%r23, %r3, 3;
	setp.eq.s32 	%p3, %r23, 3;
	@%p3 bra 	$L__BB0_4;
	add.s32 	%r24, %r3, 1;
	and.b32  	%r25, %r24, 3;
	neg.s32 	%r27, %r25;
$L__BB0_3:
	.pragma "nounroll";
	mul.wide.s32 	%rd5, %r29, 8;
	add.s64 	%rd6, %rd1, %rd5;
	add.s64 	%rd7, %rd2, %rd5;
	ld.global.f64 	%fd1, [%rd7];
	ld.global.f64 	%fd2, [%rd6];
	add.f64 	%fd3, %fd1, %fd2;
	st.global.f64 	[%rd6], %fd3;
	add.s32 	%r29, %r29, %r2;
	add.s32 	%r27, %r27, 1;
	setp.ne.s32 	%p4, %r27, 0;
	@%p4 bra 	$L__BB0_3;
$L__BB0_4:
	setp.lt.u32 	%p5, %r3, 3;
	@%p5 bra 	$L__BB0_7;
	mul.wide.s32 	%rd11, %r2, 8;
	shl.b32 	%r26, %r2, 2;
$L__BB0_6:
	mul.wide.s32 	%rd8, %r29, 8;
	add.s64 	%rd9, %rd2, %rd8;
	ld.global.f64 	%fd4, [%rd9];
	add.s64 	%rd10, %rd1, %rd8;
	ld.global.f64 	%fd5, [%rd10];
	add.f64 	%fd6, %fd4, %fd5;
	st.global.f64 	[%rd10], %fd6;
	add.s64 	%rd12, %rd9, %rd11;
	ld.global.f64 	%fd7, [%rd12];
	add.s64 	%rd13, %rd10, %rd11;
	ld.global.f64 	%fd8, [%rd13];
	add.f64 	%fd9, %fd7, %fd8;
	st.global.f64 	[%rd13], %fd9;
	add.s64 	%rd14, %rd12, %rd11;
	ld.global.f64 	%fd10, [%rd14];
	add.s64 	%rd15, %rd13, %rd11;
	ld.global.f64 	%fd11, [%rd15];
	add.f64 	%fd12, %fd10, %fd11;
	st.global.f64 	[%rd15], %fd12;
	add.s64 	%rd16, %rd14, %rd11;
	ld.global.f64 	%fd13, [%rd16];
	add.s64 	%rd17, %rd15, %rd11;
	ld.global.f64 	%fd14, [%rd17];
	add.f64 	%fd15, %fd13, %fd14;
	st.global.f64 	[%rd17], %fd15;
	add.s32 	%r29, %r26, %r29;
	setp.lt.s32 	%p6, %r29, %r12;
	@%p6 bra 	$L__BB0_6;
$L__BB0_7:
	ret;

}


// ===== COMPILED SASS (sm_100) =====

	.target	sm_100

	.elftype	@"ET_EXEC"


//--------------------- .note.nv.tkinfo           --------------------------
	.section	.note.nv.tkinfo,"",@"SHT_NOTE"
	.sectionflags	@"SHF_NOTE_NV_TKINFO"
	.tkinfo
        /*0018*/ 	.word	0x00000002
        /*0030*/ 	.string	""
        /*0030*/ 	.string	"ptxas"
        /*0030*/ 	.string	"Cuda compilation tools, release 13.0, V13.0.88"
        /*0030*/ 	.string	"Build cuda_13.0.r13.0/compiler.36424714_0"
        /*0030*/ 	.string	"-arch sm_100 -m 64 "



//--------------------- .note.nv.cuinfo           --------------------------
	.section	.note.nv.cuinfo,"",@"SHT_NOTE"
	.sectionflags	@"SHF_NOTE_NV_CUINFO"
        /*0018*/ 	.short	0x0002
        /*001a*/ 	.short	0x0064
        /*001c*/ 	.short	0x0082
	.zero		2


//--------------------- .nv.info                  --------------------------
	.section	.nv.info,"",@"SHT_CUDA_INFO"
	.align	4


	//----- nvinfo : EIATTR_REGCOUNT
	.align		4
        /*0000*/ 	.byte	0x04, 0x2f
        /*0002*/ 	.short	(.L_1 - .L_0)
	.align		4
.L_0:
        /*0004*/ 	.word	index@(_Z9addKernelPdS_i)
        /*0008*/ 	.word	0x00000018


	//----- nvinfo : EIATTR_FRAME_SIZE
	.align		4
.L_1:
        /*000c*/ 	.byte	0x04, 0x11
        /*000e*/ 	.short	(.L_3 - .L_2)
	.align		4
.L_2:
        /*0010*/ 	.word	index@(_Z9addKernelPdS_i)
        /*0014*/ 	.word	0x00000000


	//----- nvinfo : EIATTR_MIN_STACK_SIZE
	.align		4
.L_3:
        /*0018*/ 	.byte	0x04, 0x12
        /*001a*/ 	.short	(.L_5 - .L_4)
	.align		4
.L_4:
        /*001c*/ 	.word	index@(_Z9addKernelPdS_i)
        /*0020*/ 	.word	0x00000000
.L_5:


//--------------------- .nv.compat                --------------------------
	.section	.nv.compat,"",@"SHT_CUDA_COMPAT_INFO"
	.align	4
        /*0000*/ 	.byte	0x02, 0x09, 0x00, 0x00, 0x02, 0x02, 0x01, 0x00, 0x02, 0x05, 0x05, 0x00, 0x03, 0x07, 0x01, 0x01
        /*0010*/ 	.byte	0x02, 0x03, 0x00, 0x00, 0x02, 0x06, 0x01, 0x00, 0x04, 0x0b, 0x08, 0x00, 0x01, 0x00, 0x00, 0x00
        /*0020*/ 	.byte	0x00, 0x00, 0x00, 0x00


//--------------------- .nv.info._Z9addKernelPdS_i --------------------------
	.section	.nv.info._Z9addKernelPdS_i,"",@"SHT_CUDA_INFO"
	.sectionflags	@""
	.align	4


	//----- nvinfo : EIATTR_CUDA_API_VERSION
	.align		4
        /*0000*/ 	.byte	0x04, 0x37
        /*0002*/ 	.short	(.L_7 - .L_6)
.L_6:
        /*0004*/ 	.word	0x00000082


	//----- nvinfo : EIATTR_KPARAM_INFO
	.align		4
.L_7:
        /*0008*/ 	.byte	0x04, 0x17
        /*000a*/ 	.short	(.L_9 - .L_8)
.L_8:
        /*000c*/ 	.word	0x00000000
        /*0010*/ 	.short	0x0002
        /*0012*/ 	.short	0x0010
        /*0014*/ 	.byte	0x00, 0xf0, 0x11, 0x00


	//----- nvinfo : EIATTR_KPARAM_INFO
	.align		4
.L_9:
        /*0018*/ 	.byte	0x04, 0x17
        /*001a*/ 	.short	(.L_11 - .L_10)
.L_10:
        /*001c*/ 	.word	0x00000000
        /*0020*/ 	.short	0x0001
        /*0022*/ 	.short	0x0008
        /*0024*/ 	.byte	0x00, 0xf5, 0x21, 0x00


	//----- nvinfo : EIATTR_KPARAM_INFO
	.align		4
.L_11:
        /*0028*/ 	.byte	0x04, 0x17
        /*002a*/ 	.short	(.L_13 - .L_12)
.L_12:
        /*002c*/ 	.word	0x00000000
        /*0030*/ 	.short	0x0000
        /*0032*/ 	.short	0x0000
        /*0034*/ 	.byte	0x00, 0xf5, 0x21, 0x00


	//----- nvinfo : EIATTR_SPARSE_MMA_MASK
	.align		4
.L_13:
        /*0038*/ 	.byte	0x03, 0x50
        /*003a*/ 	.short	0x0000


	//----- nvinfo : EIATTR_MAXREG_COUNT
	.align		4
        /*003c*/ 	.byte	0x03, 0x1b
        /*003e*/ 	.short	0x00ff


	//----- nvinfo : EIATTR_MERCURY_ISA_VERSION
	.align		4
        /*0040*/ 	.byte	0x03, 0x5f
        /*0042*/ 	.short	0x0101


	//----- nvinfo : EIATTR_VRC_CTA_INIT_COUNT
	.align		4
        /*0044*/ 	.byte	0x02, 0x4a
	.zero		1
	.zero		1


	//----- nvinfo : EIATTR_EXIT_INSTR_OFFSETS
	.align		4
        /*0048*/ 	.byte	0x04, 0x1c
        /*004a*/ 	.short	(.L_15 - .L_14)


	//   ....[0]....
.L_14:
        /*004c*/ 	.word	0x00000090


	//   ....[1]....
        /*0050*/ 	.word	0x00000380


	//   ....[2]....
        /*0054*/ 	.word	0x00000560


	//----- nvinfo : EIATTR_CRS_STACK_SIZE
	.align		4
.L_15:
        /*0058*/ 	.byte	0x04, 0x1e
        /*005a*/ 	.short	(.L_17 - .L_16)
.L_16:
        /*005c*/ 	.word	0x00000000


	//----- nvinfo : EIATTR_CBANK_PARAM_SIZE
	.align		4
.L_17:
        /*0060*/ 	.byte	0x03, 0x19
        /*0062*/ 	.short	0x0014


	//----- nvinfo : EIATTR_PARAM_CBANK
	.align		4
        /*0064*/ 	.byte	0x04, 0x0a
        /*0066*/ 	.short	(.L_19 - .L_18)
	.align		4
.L_18:
        /*0068*/ 	.word	index@(.nv.constant0._Z9addKernelPdS_i)
        /*006c*/ 	.short	0x0380
        /*006e*/ 	.short	0x0014


	//----- nvinfo : EIATTR_SW_WAR
	.align		4
.L_19:
        /*0070*/ 	.byte	0x04, 0x36
        /*0072*/ 	.short	(.L_21 - .L_20)
.L_20:
        /*0074*/ 	.word	0x00000008
.L_21:


//--------------------- .nv.callgraph             --------------------------
	.section	.nv.callgraph,"",@"SHT_CUDA_CALLGRAPH"
	.align	4
	.sectionentsize	8
	.align		4
        /*0000*/ 	.word	0x00000000
	.align		4
        /*0004*/ 	.word	0xffffffff
	.align		4
        /*0008*/ 	.word	0x00000000
	.align		4
        /*000c*/ 	.word	0xfffffffe
	.align		4
        /*0010*/ 	.word	0x00000000
	.align		4
        /*0014*/ 	.word	0xfffffffd
	.align		4
        /*0018*/ 	.word	0x00000000
	.align		4
        /*001c*/ 	.word	0xfffffffc


//--------------------- .text._Z9addKernelPdS_i   --------------------------
	.section	.text._Z9addKernelPdS_i,"ax",@progbits
	.align	128
        .global         _Z9addKernelPdS_i
        .type           _Z9addKernelPdS_i,@function
        .size           _Z9addKernelPdS_i,(.L_x_5 - _Z9addKernelPdS_i)
        .other          _Z9addKernelPdS_i,@"STO_CUDA_ENTRY STV_DEFAULT"
_Z9addKernelPdS_i:
.text._Z9addKernelPdS_i:
[----:B------:R-:W-:Y:S01]  /*0000*/  LDC R1, c[0x0][0x37c] ;  /* 0x0000df00ff017b82 */ /* 0x000fe20000000800 */
[----:B------:R-:W0:Y:S07]  /*0010*/  S2R R3, SR_TID.X ;  /* 0x0000000000037919 */ /* 0x000e2e0000002100 */
[----:B------:R-:W0:Y:S01]  /*0020*/  S2UR UR4, SR_CTAID.X ;  /* 0x00000000000479c3 */ /* 0x000e220000002500 */
[----:B------:R-:W1:Y:S07]  /*0030*/  LDCU UR6, c[0x0][0x390] ;  /* 0x00007200ff0677ac */ /* 0x000e6e0008000800 */
[----:B------:R-:W0:Y:S01]  /*0040*/  LDC R0, c[0x0][0x360] ;  /* 0x0000d800ff007b82 */ /* 0x000e220000000800 */
[----:B------:R-:W2:Y:S01]  /*0050*/  LDCU UR5, c[0x0][0x370] ;  /* 0x00006e00ff0577ac */ /* 0x000ea20008000800 */
[----:B0-----:R-:W-:-:S02]  /*0060*/  IMAD R3, R0, UR4, R3 ;  /* 0x0000000400037c24 */ /* 0x001fc4000f8e0203 */
[----:B--2---:R-:W-:-:S03]  /*0070*/  IMAD R0, R0, UR5, RZ ;  /* 0x0000000500007c24 */ /* 0x004fc6000f8e02ff */
[----:B-1----:R-:W-:-:S13]  /*0080*/  ISETP.GE.AND P0, PT, R3, UR6, PT ;  /* 0x0000000603007c0c */ /* 0x002fda000bf06270 */
[----:B------:R-:W-:Y:S05]  /*0090*/  @P0 EXIT ;  /* 0x000000000000094d */ /* 0x000fea0003800000 */
[----:B------:R-:W0:Y:S01]  /*00a0*/  I2F.U32.RP R8, R0 ;  /* 0x0000000000087306 */ /* 0x000e220000209000 */
[C---:B------:R-:W-:Y:S01]  /*00b0*/  IADD3 R2, PT, PT, R0.reuse, R3, RZ ;  /* 0x0000000300027210 */ /* 0x040fe20007ffe0ff */
[----:B------:R-:W-:Y:S01]  /*00c0*/  IMAD.MOV R9, RZ, RZ, -R0 ;  /* 0x000000ffff097224 */ /* 0x000fe200078e0a00 */
[----:B------:R-:W-:Y:S01]  /*00d0*/  ISETP.NE.U32.AND P2, PT, R0, RZ, PT ;  /* 0x000000ff0000720c */ /* 0x000fe20003f45070 */
[----:B------:R-:W1:Y:S01]  /*00e0*/  LDCU.64 UR4, c[0x0][0x358] ;  /* 0x00006b00ff0477ac */ /* 0x000e620008000a00 */
[C---:B------:R-:W-:Y:S01]  /*00f0*/  ISETP.GE.AND P0, PT, R2.reuse, UR6, PT ;  /* 0x0000000602007c0c */ /* 0x040fe2000bf06270 */
[----:B------:R-:W-:Y:S01]  /*0100*/  BSSY.RECONVERGENT B0, `(.L_x_0) ;  /* 0x0000027000007945 */ /* 0x000fe20003800200 */
[----:B------:R-:W-:Y:S02]  /*0110*/  VIMNMX R7, PT, PT, R2, UR6, !PT ;  /* 0x0000000602077c48 */ /* 0x000fe4000ffe0100 */
[----:B------:R-:W-:-:S04]  /*0120*/  SEL R6, RZ, 0x1, P0 ;  /* 0x00000001ff067807 */ /* 0x000fc80000000000 */
[----:B------:R-:W-:Y:S01]  /*0130*/  IADD3 R7, PT, PT, R7, -R2, -R6 ;  /* 0x8000000207077210 */ /* 0x000fe20007ffe806 */
[----:B0-----:R-:W0:Y:S02]  /*0140*/  MUFU.RCP R8, R8 ;  /* 0x0000000800087308 */ /* 0x001e240000001000 */
[----:B0-----:R-:W-:-:S06]  /*0150*/  IADD3 R4, PT, PT, R8, 0xffffffe, RZ ;  /* 0x0ffffffe08047810 */ /* 0x001fcc0007ffe0ff */
[----:B------:R0:W2:Y:S02]  /*0160*/  F2I.FTZ.U32.TRUNC.NTZ R5, R4 ;  /* 0x0000000400057305 */ /* 0x0000a4000021f000 */
[----:B0-----:R-:W-:Y:S02]  /*0170*/  IMAD.MOV.U32 R4, RZ, RZ, RZ ;  /* 0x000000ffff047224 */ /* 0x001fe400078e00ff */
[----:B--2---:R-:W-:-:S04]  /*0180*/  IMAD R9, R9, R5, RZ ;  /* 0x0000000509097224 */ /* 0x004fc800078e02ff */
[----:B------:R-:W-:-:S06]  /*0190*/  IMAD.HI.U32 R8, R5, R9, R4 ;  /* 0x0000000905087227 */ /* 0x000fcc00078e0004 */
[----:B------:R-:W-:-:S05]  /*01a0*/  IMAD.HI.U32 R5, R8, R7, RZ ;  /* 0x0000000708057227 */ /* 0x000fca00078e00ff */
[----:B------:R-:W-:-:S05]  /*01b0*/  IADD3 R2, PT, PT, -R5, RZ, RZ ;  /* 0x000000ff05027210 */ /* 0x000fca0007ffe1ff */
[----:B------:R-:W-:-:S05]  /*01c0*/  IMAD R7, R0, R2, R7 ;  /* 0x0000000200077224 */ /* 0x000fca00078e0207 */
[----:B------:R-:W-:-:S13]  /*01d0*/  ISETP.GE.U32.AND P0, PT, R7, R0, PT ;  /* 0x000000000700720c */ /* 0x000fda0003f06070 */
[----:B------:R-:W-:Y:S01]  /*01e0*/  @P0 IMAD.IADD R7, R7, 0x1, -R0 ;  /* 0x0000000107070824 */ /* 0x000fe200078e0a00 */
[----:B------:R-:W-:-:S04]  /*01f0*/  @P0 IADD3 R5, PT, PT, R5, 0x1, RZ ;  /* 0x0000000105050810 */ /* 0x000fc80007ffe0ff */
[----:B------:R-:W-:-:S13]  /*0200*/  ISETP.GE.U32.AND P1, PT, R7, R0, PT ;  /* 0x000000000700720c */ /* 0x000fda0003f26070 */
[----:B------:R-:W-:Y:S01]  /*0210*/  @P1 VIADD R5, R5, 0x1 ;  /* 0x0000000105051836 */ /* 0x000fe20000000000 */
[----:B------:R-:W-:-:S04]  /*0220*/  @!P2 LOP3.LUT R5, RZ, R0, RZ, 0x33, !PT ;  /* 0x00000000ff05a212 */ /* 0x000fc800078e33ff */
[----:B------:R-:W-:-:S04]  /*0230*/  IADD3 R2, PT, PT, R6, R5, RZ ;  /* 0x0000000506027210 */ /* 0x000fc80007ffe0ff */
[C---:B------:R-:W-:Y:S02]  /*0240*/  LOP3.LUT R4, R2.reuse, 0x3, RZ, 0xc0, !PT ;  /* 0x0000000302047812 */ /* 0x040fe400078ec0ff */
[----:B------:R-:W-:Y:S02]  /*0250*/  ISETP.GE.U32.AND P1, PT, R2, 0x3, PT ;  /* 0x000000030200780c */ /* 0x000fe40003f26070 */
[----:B------:R-:W-:-:S13]  /*0260*/  ISETP.NE.AND P0, PT, R4, 0x3, PT ;  /* 0x000000030400780c */ /* 0x000fda0003f05270 */
[----:B-1----:R-:W-:Y:S05]  /*0270*/  @!P0 BRA `(.L_x_1) ;  /* 0x00000000003c8947 */ /* 0x002fea0003800000 */
[----:B------:R-:W0:Y:S01]  /*0280*/  LDC.64 R12, c[0x0][0x380] ;  /* 0x0000e000ff0c7b82 */ /* 0x000e220000000a00 */
[----:B------:R-:W-:-:S05]  /*0290*/  VIADD R2, R2, 0x1 ;  /* 0x0000000102027836 */ /* 0x000fca0000000000 */
[----:B------:R-:W-:Y:S02]  /*02a0*/  LOP3.LUT R2, R2, 0x3, RZ, 0xc0, !PT ;  /* 0x0000000302027812 */ /* 0x000fe400078ec0ff */
[----:B------:R-:W1:Y:S02]  /*02b0*/  LDC.64 R10, c[0x0][0x388] ;  /* 0x0000e200ff0a7b82 */ /* 0x000e640000000a00 */
[----:B------:R-:W-:-:S07]  /*02c0*/  IADD3 R2, PT, PT, -R2, RZ, RZ ;  /* 0x000000ff02027210 */ /* 0x000fce0007ffe1ff */
.L_x_2:
[----:B0-----:R-:W-:-:S04]  /*02d0*/  IMAD.WIDE R6, R3, 0x8, R12 ;  /* 0x0000000803067825 */ /* 0x001fc800078e020c */
[----:B-12---:R-:W-:Y:S02]  /*02e0*/  IMAD.WIDE R4, R3, 0x8, R10 ;  /* 0x0000000803047825 */ /* 0x006fe400078e020a */
[----:B------:R-:W2:Y:S04]  /*02f0*/  LDG.E.64 R6, desc[UR4][R6.64] ;  /* 0x0000000406067981 */ /* 0x000ea8000c1e1b00 */
[----:B------:R-:W2:Y:S01]  /*0300*/  LDG.E.64 R8, desc[UR4][R4.64] ;  /* 0x0000000404087981 */ /* 0x000ea2000c1e1b00 */
[----:B------:R-:W-:Y:S01]  /*0310*/  VIADD R2, R2, 0x1 ;  /* 0x0000000102027836 */ /* 0x000fe20000000000 */
[----:B------:R-:W-:-:S04]  /*0320*/  IADD3 R3, PT, PT, R0, R3, RZ ;  /* 0x0000000300037210 */ /* 0x000fc80007ffe0ff */
[----:B------:R-:W-:Y:S01]  /*0330*/  ISETP.NE.AND P0, PT, R2, RZ, PT ;  /* 0x000000ff0200720c */ /* 0x000fe20003f05270 */
[----:B--2---:R-:W-:-:S07]  /*0340*/  DADD R8, R6, R8 ;  /* 0x0000000006087229 */ /* 0x004fce0000000008 */
[----:B------:R2:W-:Y:S05]  /*0350*/  STG.E.64 desc[UR4][R4.64], R8 ;  /* 0x0000000804007986 */ /* 0x0005ea000c101b04 */
[----:B------:R-:W-:Y:S05]  /*0360*/  @P0 BRA `(.L_x_2) ;  /* 0xfffffffc00d80947 */ /* 0x000fea000383ffff */
.L_x_1:
[----:B------:R-:W-:Y:S05]  /*0370*/  BSYNC.RECONVERGENT B0 ;  /* 0x0000000000007941 */ /* 0x000fea0003800200 */
.L_x_0:
[----:B------:R-:W-:Y:S05]  /*0380*/  @!P1 EXIT ;  /* 0x000000000000994d */ /* 0x000fea0003800000 */
.L_x_3:
[----:B-12---:R-:W0:Y:S08]  /*0390*/  LDC.64 R4, c[0x0][0x380] ;  /* 0x0000e000ff047b82 */ /* 0x006e300000000a00 */
[----:B------:R-:W1:Y:S01]  /*03a0*/  LDC.64 R6, c[0x0][0x388] ;  /* 0x0000e200ff067b82 */ /* 0x000e620000000a00 */
[----:B0-----:R-:W-:-:S05]  /*03b0*/  IMAD.WIDE R14, R3, 0x8, R4 ;  /* 0x00000008030e7825 */ /* 0x001fca00078e0204 */
[----:B------:R-:W2:Y:S01]  /*03c0*/  LDG.E.64 R4, desc[UR4][R14.64] ;  /* 0x000000040e047981 */ /* 0x000ea2000c1e1b00 */
[----:B-1----:R-:W-:-:S05]  /*03d0*/  IMAD.WIDE R20, R3, 0x8, R6 ;  /* 0x0000000803147825 */ /* 0x002fca00078e0206 */
[----:B------:R-:W2:Y:S01]  /*03e0*/  LDG.E.64 R6, desc[UR4][R20.64] ;  /* 0x0000000414067981 */ /* 0x000ea2000c1e1b00 */
[----:B------:R-:W-:Y:S01]  /*03f0*/  IMAD.WIDE R10, R0, 0x8, R20 ;  /* 0x00000008000a7825 */ /* 0x000fe200078e0214 */
[----:B--2---:R-:W-:-:S03]  /*0400*/  DADD R4, R4, R6 ;  /* 0x0000000004047229 */ /* 0x004fc60000000006 */
[----:B------:R-:W-:-:S04]  /*0410*/  IMAD.WIDE R6, R0, 0x8, R14 ;  /* 0x0000000800067825 */ /* 0x000fc800078e020e */
[----:B------:R0:W-:Y:S04]  /*0420*/  STG.E.64 desc[UR4][R20.64], R4 ;  /* 0x0000000414007986 */ /* 0x0001e8000c101b04 */
[----:B------:R-:W2:Y:S04]  /*0430*/  LDG.E.64 R8, desc[UR4][R6.64] ;  /* 0x0000000406087981 */ /* 0x000ea8000c1e1b00 */
[----:B------:R-:W2:Y:S01]  /*0440*/  LDG.E.64 R12, desc[UR4][R10.64] ;  /* 0x000000040a0c7981 */ /* 0x000ea2000c1e1b00 */
[----:B------:R-:W-:Y:S01]  /*0450*/  IMAD.WIDE R16, R0, 0x8, R10 ;  /* 0x0000000800107825 */ /* 0x000fe200078e020a */
[----:B--2---:R-:W-:-:S03]  /*0460*/  DADD R8, R8, R12 ;  /* 0x0000000008087229 */ /* 0x004fc6000000000c */
[----:B------:R-:W-:-:S04]  /*0470*/  IMAD.WIDE R12, R0, 0x8, R6 ;  /* 0x00000008000c7825 */ /* 0x000fc800078e0206 */
[----:B------:R1:W-:Y:S04]  /*0480*/  STG.E.64 desc[UR4][R10.64], R8 ;  /* 0x000000080a007986 */ /* 0x0003e8000c101b04 */
[----:B------:R-:W2:Y:S04]  /*0490*/  LDG.E.64 R14, desc[UR4][R12.64] ;  /* 0x000000040c0e7981 */ /* 0x000ea8000c1e1b00 */
[----:B------:R-:W2:Y:S01]  /*04a0*/  LDG.E.64 R18, desc[UR4][R16.64] ;  /* 0x0000000410127981 */ /* 0x000ea2000c1e1b00 */
[----:B0-----:R-:W-:Y:S01]  /*04b0*/  IMAD.WIDE R4, R0, 0x8, R16 ;  /* 0x0000000800047825 */ /* 0x001fe200078e0210 */
[----:B--2---:R-:W-:-:S03]  /*04c0*/  DADD R14, R14, R18 ;  /* 0x000000000e0e7229 */ /* 0x004fc60000000012 */
[----:B------:R-:W-:-:S04]  /*04d0*/  IMAD.WIDE R18, R0, 0x8, R12 ;  /* 0x0000000800127825 */ /* 0x000fc800078e020c */
[----:B------:R1:W-:Y:S04]  /*04e0*/  STG.E.64 desc[UR4][R16.64], R14 ;  /* 0x0000000e10007986 */ /* 0x0003e8000c101b04 */
[----:B------:R-:W2:Y:S04]  /*04f0*/  LDG.E.64 R18, desc[UR4][R18.64] ;  /* 0x0000000412127981 */ /* 0x000ea8000c1e1b00 */
[----:B------:R-:W2:Y:S01]  /*0500*/  LDG.E.64 R6, desc[UR4][R4.64] ;  /* 0x0000000404067981 */ /* 0x000ea2000c1e1b00 */
[----:B------:R-:W-:-:S04]  /*0510*/  LEA R3, R0, R3, 0x2 ;  /* 0x0000000300037211 */ /* 0x000fc800078e10ff */
[----:B------:R-:W-:Y:S01]  /*0520*/  ISETP.GE.AND P0, PT, R3, UR6, PT ;  /* 0x0000000603007c0c */ /* 0x000fe2000bf06270 */
[----:B--2---:R-:W-:-:S07]  /*0530*/  DADD R6, R18, R6 ;  /* 0x0000000012067229 */ /* 0x004fce0000000006 */
[----:B------:R1:W-:Y:S05]  /*0540*/  STG.E.64 desc[UR4][R4.64], R6 ;  /* 0x0000000604007986 */ /* 0x0003ea000c101b04 */
[----:B------:R-:W-:Y:S05]  /*0550*/  @!P0 BRA `(.L_x_3) ;  /* 0xfffffffc008c8947 */ /* 0x000fea000383ffff */
[----:B------:R-:W-:Y:S05]  /*0560*/  EXIT ;  /* 0x000000000000794d */ /* 0x000fea0003800000 */
.L_x_4:
[----:B------:R-:W-:-:S00]  /*0570*/  BRA `(.L_x_4) ;  /* 0xfffffffc00fc7947 */ /* 0x000fc0000383ffff */
[----:B------:R-:W-:-:S00]  /*0580*/  NOP ;  /* 0x0000000000007918 */ /* 0x000fc00000000000 */
[----:B------:R-:W-:-:S00]  /*0590*/  NOP ;  /* 0x0000000000007918 */ /* 0x000fc00000000000 */
[----:B------:R-:W-:-:S00]  /*05a0*/  NOP ;  /* 0x0000000000007918 */ /* 0x000fc00000000000 */
[----:B------:R-:W-:-:S00]  /*05b0*/  NOP ;  /* 0x0000000000007918 */ /* 0x000fc00000000000 */
[----:B------:R-:W-:-:S00]  /*05c0*/  NOP ;  /* 0x0000000000007918 */ /* 0x000fc00000000000 */
[----:B------:R-:W-:-:S00]  /*05d0*/  NOP ;  /* 0x0000000000007918 */ /* 0x000fc00000000000 */
[----:B------:R-:W-:-:S00]  /*05e0*/  NOP ;  /* 0x0000000000007918 */ /* 0x000fc00000000000 */
[----:B------:R-:W-:-:S00]  /*05f0*/  NOP ;  /* 0x0000000000007918 */ /* 0x000fc00000000000 */
.L_x_5:


//--------------------- .nv.shared.reserved.0     --------------------------
	.section	.nv.shared.reserved.0,"aw",@nobits
	.weak		__nv_reservedSMEM_offset_0_alias
	.size		__nv_reservedSMEM_offset_0_alias, 0, 64
	.other		__nv_reservedSMEM_offset_0_alias,@"STO_CUDA_RESERVED_SHARED STV_DEFAULT"
__nv_reservedSMEM_offset_0_alias:
	.zero		0
	.zero		64


//--------------------- .nv.constant0._Z9addKernelPdS_i --------------------------
	.section	.nv.constant0._Z9addKernelPdS_i,"a",@progbits
	.sectionflags	@""
	.align	4
.nv.constant0._Z9addKernelPdS_i:
	.zero		916


//--------------------- SYMBOLS --------------------------

	.type		.nv.reservedSmem.offset0,@object
	.size		.nv.reservedSmem.offset0,0x4
